//
// Generated by NVIDIA NVVM Compiler
//
// Compiler Build ID: CL-36424714
// Cuda compilation tools, release 13.0, V13.0.88
// Based on NVVM 20.0.0
//

.version 9.0
.target sm_100
.address_size 64

	// .globl	_Z12device_mergeP16merge_sort_ctx_t

.visible .entry _Z12device_mergeP16merge_sort_ctx_t(
	.param .u64 .ptr .align 1 _Z12device_mergeP16merge_sort_ctx_t_param_0
)
{
	.reg .pred 	%p<19>;
	.reg .b32 	%r<17>;
	.reg .b64 	%rd<121>;

	ld.param.u64 	%rd66, [_Z12device_mergeP16merge_sort_ctx_t_param_0];
	cvta.to.global.u64 	%rd1, %rd66;
	mov.u32 	%r3, %ctaid.x;
	mov.u32 	%r4, %ntid.x;
	mov.u32 	%r5, %tid.x;
	mad.lo.s32 	%r6, %r3, %r4, %r5;
	ld.global.u64 	%rd67, [%rd1];
	cvta.to.global.u64 	%rd2, %rd67;
	ld.global.u64 	%rd68, [%rd1+8];
	cvta.to.global.u64 	%rd3, %rd68;
	ld.global.u64 	%rd69, [%rd1+48];
	cvt.s64.s32 	%rd4, %r6;
	setp.le.u64 	%p1, %rd69, %rd4;
	@%p1 bra 	$L__BB0_16;
	ld.global.u64 	%rd70, [%rd1+40];
	mul.lo.s64 	%rd97, %rd70, %rd4;
	add.s64 	%rd6, %rd97, %rd70;
	shr.u64 	%rd71, %rd70, 1;
	add.s64 	%rd7, %rd97, %rd71;
	setp.ge.u64 	%p2, %rd97, %rd7;
	setp.ge.u64 	%p3, %rd7, %rd6;
	or.pred  	%p4, %p2, %p3;
	mov.u64 	%rd98, %rd7;
	mov.u64 	%rd108, %rd97;
	@%p4 bra 	$L__BB0_2;
	bra.uni 	$L__BB0_17;
$L__BB0_2:
	setp.ge.u64 	%p9, %rd97, %rd7;
	@%p9 bra 	$L__BB0_9;
	sub.s64 	%rd81, %rd7, %rd97;
	and.b64  	%rd11, %rd81, 3;
	setp.eq.s64 	%p10, %rd11, 0;
	mov.u64 	%rd117, %rd97;
	@%p10 bra 	$L__BB0_6;
	shl.b64 	%rd82, %rd108, 2;
	add.s64 	%rd102, %rd3, %rd82;
	shl.b64 	%rd83, %rd97, 2;
	add.s64 	%rd101, %rd2, %rd83;
	neg.s64 	%rd100, %rd11;
	add.s64 	%rd108, %rd108, %rd11;
	add.s64 	%rd117, %rd97, %rd11;
$L__BB0_5:
	.pragma "nounroll";
	ld.global.u32 	%r7, [%rd101];
	st.global.u32 	[%rd102], %r7;
	add.s64 	%rd102, %rd102, 4;
	add.s64 	%rd101, %rd101, 4;
	add.s64 	%rd100, %rd100, 1;
	setp.ne.s64 	%p11, %rd100, 0;
	@%p11 bra 	$L__BB0_5;
$L__BB0_6:
	sub.s64 	%rd84, %rd97, %rd7;
	setp.gt.u64 	%p12, %rd84, -4;
	@%p12 bra 	$L__BB0_9;
	shl.b64 	%rd85, %rd117, 2;
	add.s64 	%rd86, %rd85, %rd2;
	add.s64 	%rd115, %rd86, 8;
	shl.b64 	%rd87, %rd108, 2;
	add.s64 	%rd88, %rd87, %rd3;
	add.s64 	%rd114, %rd88, 8;
$L__BB0_8:
	ld.global.u32 	%r8, [%rd115+-8];
	st.global.u32 	[%rd114+-8], %r8;
	ld.global.u32 	%r9, [%rd115+-4];
	st.global.u32 	[%rd114+-4], %r9;
	ld.global.u32 	%r10, [%rd115];
	st.global.u32 	[%rd114], %r10;
	ld.global.u32 	%r11, [%rd115+4];
	st.global.u32 	[%rd114+4], %r11;
	add.s64 	%rd108, %rd108, 4;
	add.s64 	%rd117, %rd117, 4;
	add.s64 	%rd115, %rd115, 16;
	add.s64 	%rd114, %rd114, 16;
	setp.lt.u64 	%p13, %rd117, %rd7;
	@%p13 bra 	$L__BB0_8;
$L__BB0_9:
	setp.ge.u64 	%p14, %rd98, %rd6;
	@%p14 bra 	$L__BB0_16;
	sub.s64 	%rd89, %rd6, %rd98;
	and.b64  	%rd109, %rd89, 3;
	setp.eq.s64 	%p15, %rd109, 0;
	mov.u64 	%rd120, %rd98;
	@%p15 bra 	$L__BB0_13;
	shl.b64 	%rd90, %rd108, 2;
	add.s64 	%rd111, %rd3, %rd90;
	shl.b64 	%rd91, %rd98, 2;
	add.s64 	%rd110, %rd2, %rd91;
	add.s64 	%rd108, %rd108, %rd109;
	add.s64 	%rd120, %rd98, %rd109;
$L__BB0_12:
	.pragma "nounroll";
	ld.global.u32 	%r12, [%rd110];
	st.global.u32 	[%rd111], %r12;
	add.s64 	%rd111, %rd111, 4;
	add.s64 	%rd110, %rd110, 4;
	add.s64 	%rd109, %rd109, -1;
	setp.ne.s64 	%p16, %rd109, 0;
	@%p16 bra 	$L__BB0_12;
$L__BB0_13:
	sub.s64 	%rd92, %rd98, %rd6;
	setp.gt.u64 	%p17, %rd92, -4;
	@%p17 bra 	$L__BB0_16;
	shl.b64 	%rd93, %rd120, 2;
	add.s64 	%rd94, %rd93, %rd2;
	add.s64 	%rd119, %rd94, 8;
	shl.b64 	%rd95, %rd108, 2;
	add.s64 	%rd96, %rd95, %rd3;
	add.s64 	%rd118, %rd96, 8;
$L__BB0_15:
	ld.global.u32 	%r13, [%rd119+-8];
	st.global.u32 	[%rd118+-8], %r13;
	ld.global.u32 	%r14, [%rd119+-4];
	st.global.u32 	[%rd118+-4], %r14;
	ld.global.u32 	%r15, [%rd119];
	st.global.u32 	[%rd118], %r15;
	ld.global.u32 	%r16, [%rd119+4];
	st.global.u32 	[%rd118+4], %r16;
	add.s64 	%rd120, %rd120, 4;
	add.s64 	%rd119, %rd119, 16;
	add.s64 	%rd118, %rd118, 16;
	setp.lt.u64 	%p18, %rd120, %rd6;
	@%p18 bra 	$L__BB0_15;
$L__BB0_16:
	ret;
$L__BB0_17:
	shl.b64 	%rd72, %rd97, 2;
	add.s64 	%rd73, %rd2, %rd72;
	ld.global.u32 	%r1, [%rd73];
	shl.b64 	%rd74, %rd98, 2;
	add.s64 	%rd75, %rd2, %rd74;
	ld.global.u32 	%r2, [%rd75];
	setp.gt.u32 	%p5, %r1, %r2;
	@%p5 bra 	$L__BB0_19;
	shl.b64 	%rd76, %rd108, 2;
	add.s64 	%rd77, %rd3, %rd76;
	st.global.u32 	[%rd77], %r1;
	add.s64 	%rd97, %rd97, 1;
	bra.uni 	$L__BB0_20;
$L__BB0_19:
	shl.b64 	%rd78, %rd108, 2;
	add.s64 	%rd79, %rd3, %rd78;
	st.global.u32 	[%rd79], %r2;
	add.s64 	%rd98, %rd98, 1;
$L__BB0_20:
	add.s64 	%rd108, %rd108, 1;
	setp.lt.u64 	%p6, %rd97, %rd7;
	setp.lt.u64 	%p7, %rd98, %rd6;
	and.pred  	%p8, %p6, %p7;
	@%p8 bra 	$L__BB0_17;
	bra.uni 	$L__BB0_2;

}


// ===== COMPILED SASS (sm_100) =====

	.target	sm_100

	.elftype	@"ET_EXEC"


//--------------------- .note.nv.tkinfo           --------------------------
	.section	.note.nv.tkinfo,"",@"SHT_NOTE"
	.sectionflags	@"SHF_NOTE_NV_TKINFO"
	.tkinfo
        /*0018*/ 	.word	0x00000002
        /*0030*/ 	.string	""
        /*0030*/ 	.string	"ptxas"
        /*0030*/ 	.string	"Cuda compilation tools, release 13.0, V13.0.88"
        /*0030*/ 	.string	"Build cuda_13.0.r13.0/compiler.36424714_0"
        /*0030*/ 	.string	"-arch sm_100 -m 64 "



//--------------------- .note.nv.cuinfo           --------------------------
	.section	.note.nv.cuinfo,"",@"SHT_NOTE"
	.sectionflags	@"SHF_NOTE_NV_CUINFO"
        /*0018*/ 	.short	0x0002
        /*001a*/ 	.short	0x0064
        /*001c*/ 	.short	0x0082
	.zero		2


//--------------------- .nv.info                  --------------------------
	.section	.nv.info,"",@"SHT_CUDA_INFO"
	.align	4


	//----- nvinfo : EIATTR_REGCOUNT
	.align		4
        /*0000*/ 	.byte	0x04, 0x2f
        /*0002*/ 	.short	(.L_1 - .L_0)
	.align		4
.L_0:
        /*0004*/ 	.word	index@(_Z12device_mergeP16merge_sort_ctx_t)
        /*0008*/ 	.word	0x00000020


	//----- nvinfo : EIATTR_FRAME_SIZE
	.align		4
.L_1:
        /*000c*/ 	.byte	0x04, 0x11
        /*000e*/ 	.short	(.L_3 - .L_2)
	.align		4
.L_2:
        /*0010*/ 	.word	index@(_Z12device_mergeP16merge_sort_ctx_t)
        /*0014*/ 	.word	0x00000000


	//----- nvinfo : EIATTR_MIN_STACK_SIZE
	.align		4
.L_3:
        /*0018*/ 	.byte	0x04, 0x12
        /*001a*/ 	.short	(.L_5 - .L_4)
	.align		4
.L_4:
        /*001c*/ 	.word	index@(_Z12device_mergeP16merge_sort_ctx_t)
        /*0020*/ 	.word	0x00000000
.L_5:


//--------------------- .nv.compat                --------------------------
	.section	.nv.compat,"",@"SHT_CUDA_COMPAT_INFO"
	.align	4
        /*0000*/ 	.byte	0x02, 0x09, 0x00, 0x00, 0x02, 0x02, 0x01, 0x00, 0x02, 0x05, 0x05, 0x00, 0x03, 0x07, 0x01, 0x01
        /*0010*/ 	.byte	0x02, 0x03, 0x00, 0x00, 0x02, 0x06, 0x01, 0x00, 0x04, 0x0b, 0x08, 0x00, 0x09, 0x00, 0x00, 0x00
        /*0020*/ 	.byte	0x00, 0x00, 0x00, 0x00


//--------------------- .nv.info._Z12device_mergeP16merge_sort_ctx_t --------------------------
	.section	.nv.info._Z12device_mergeP16merge_sort_ctx_t,"",@"SHT_CUDA_INFO"
	.sectionflags	@""
	.align	4


	//----- nvinfo : EIATTR_CUDA_API_VERSION
	.align		4
        /*0000*/ 	.byte	0x04, 0x37
        /*0002*/ 	.short	(.L_7 - .L_6)
.L_6:
        /*0004*/ 	.word	0x00000082


	//----- nvinfo : EIATTR_KPARAM_INFO
	.align		4
.L_7:
        /*0008*/ 	.byte	0x04, 0x17
        /*000a*/ 	.short	(.L_9 - .L_8)
.L_8:
        /*000c*/ 	.word	0x00000000
        /*0010*/ 	.short	0x0000
        /*0012*/ 	.short	0x0000
        /*0014*/ 	.byte	0x00, 0xf5, 0x21, 0x00


	//----- nvinfo : EIATTR_SPARSE_MMA_MASK
	.align		4
.L_9:
        /*0018*/ 	.byte	0x03, 0x50
        /*001a*/ 	.short	0x0000


	//----- nvinfo : EIATTR_MAXREG_COUNT
	.align		4
        /*001c*/ 	.byte	0x03, 0x1b
        /*001e*/ 	.short	0x00ff


	//----- nvinfo : EIATTR_MERCURY_ISA_VERSION
	.align		4
        /*0020*/ 	.byte	0x03, 0x5f
        /*0022*/ 	.short	0x0101


	//----- nvinfo : EIATTR_VRC_CTA_INIT_COUNT
	.align		4
        /*0024*/ 	.byte	0x02, 0x4a
	.zero		1
	.zero		1


	//----- nvinfo : EIATTR_EXIT_INSTR_OFFSETS
	.align		4
        /*0028*/ 	.byte	0x04, 0x1c
        /*002a*/ 	.short	(.L_11 - .L_10)


	//   ....[0]....
.L_10:
        /*002c*/ 	.word	0x000000b0


	//   ....[1]....
        /*0030*/ 	.word	0x00000f50


	//   ....[2]....
        /*0034*/ 	.word	0x000011a0


	//   ....[3]....
        /*0038*/ 	.word	0x00001970


	//   ....[4]....
        /*003c*/ 	.word	0x00001a00


	//----- nvinfo : EIATTR_CRS_STACK_SIZE
	.align		4
.L_11:
        /*0040*/ 	.byte	0x04, 0x1e
        /*0042*/ 	.short	(.L_13 - .L_12)
.L_12:
        /*0044*/ 	.word	0x00000000


	//----- nvinfo : EIATTR_CBANK_PARAM_SIZE
	.align		4
.L_13:
        /*0048*/ 	.byte	0x03, 0x19
        /*004a*/ 	.short	0x0008


	//----- nvinfo : EIATTR_PARAM_CBANK
	.align		4
        /*004c*/ 	.byte	0x04, 0x0a
        /*004e*/ 	.short	(.L_15 - .L_14)
	.align		4
.L_14:
        /*0050*/ 	.word	index@(.nv.constant0._Z12device_mergeP16merge_sort_ctx_t)
        /*0054*/ 	.short	0x0380
        /*0056*/ 	.short	0x0008


	//----- nvinfo : EIATTR_SW_WAR
	.align		4
.L_15:
        /*0058*/ 	.byte	0x04, 0x36
        /*005a*/ 	.short	(.L_17 - .L_16)
.L_16:
        /*005c*/ 	.word	0x00000008
.L_17:


//--------------------- .nv.callgraph             --------------------------
	.section	.nv.callgraph,"",@"SHT_CUDA_CALLGRAPH"
	.align	4
	.sectionentsize	8
	.align		4
        /*0000*/ 	.word	0x00000000
	.align		4
        /*0004*/ 	.word	0xffffffff
	.align		4
        /*0008*/ 	.word	0x00000000
	.align		4
        /*000c*/ 	.word	0xfffffffe
	.align		4
        /*0010*/ 	.word	0x00000000
	.align		4
        /*0014*/ 	.word	0xfffffffd
	.align		4
        /*0018*/ 	.word	0x00000000
	.align		4
        /*001c*/ 	.word	0xfffffffc


//--------------------- .text._Z12device_mergeP16merge_sort_ctx_t --------------------------
	.section	.text._Z12device_mergeP16merge_sort_ctx_t,"ax",@progbits
	.align	128
        .global         _Z12device_mergeP16merge_sort_ctx_t
        .type           _Z12device_mergeP16merge_sort_ctx_t,@function
        .size           _Z12device_mergeP16merge_sort_ctx_t,(.L_x_22 - _Z12device_mergeP16merge_sort_ctx_t)
        .other          _Z12device_mergeP16merge_sort_ctx_t,@"STO_CUDA_ENTRY STV_DEFAULT"
_Z12device_mergeP16merge_sort_ctx_t:
.text._Z12device_mergeP16merge_sort_ctx_t:
[----:B------:R-:W-:Y:S08]  /*0000*/  LDC R1, c[0x0][0x37c] ;  /* 0x0000df00ff017b82 */ /* 0x000ff00000000800 */
[----:B------:R-:W0:Y:S01]  /*0010*/  LDC.64 R8, c[0x0][0x380] ;  /* 0x0000e000ff087b82 */ /* 0x000e220000000a00 */
[----:B------:R-:W0:Y:S02]  /*0020*/  LDCU.64 UR4, c[0x0][0x358] ;  /* 0x00006b00ff0477ac */ /* 0x000e240008000a00 */
[----:B0-----:R-:W2:Y:S05]  /*0030*/  LDG.E.64 R2, desc[UR4][R8.64+0x30] ;  /* 0x0000300408027981 */ /* 0x001eaa000c1e1b00 */
[----:B------:R-:W0:Y:S01]  /*0040*/  S2UR UR6, SR_CTAID.X ;  /* 0x00000000000679c3 */ /* 0x000e220000002500 */
[----:B------:R-:W0:Y:S07]  /*0050*/  S2R R0, SR_TID.X ;  /* 0x0000000000007919 */ /* 0x000e2e0000002100 */
[----:B------:R-:W0:Y:S02]  /*0060*/  LDC R7, c[0x0][0x360] ;  /* 0x0000d800ff077b82 */ /* 0x000e240000000800 */
[----:B0-----:R-:W-:-:S05]  /*0070*/  IMAD R7, R7, UR6, R0 ;  /* 0x0000000607077c24 */ /* 0x001fca000f8e0200 */
[----:B------:R-:W-:Y:S02]  /*0080*/  SHF.R.S32.HI R11, RZ, 0x1f, R7 ;  /* 0x0000001fff0b7819 */ /* 0x000fe40000011407 */
[----:B--2---:R-:W-:-:S04]  /*0090*/  ISETP.GT.U32.AND P0, PT, R2, R7, PT ;  /* 0x000000070200720c */ /* 0x004fc80003f04070 */
[----:B------:R-:W-:-:S13]  /*00a0*/  ISETP.GT.U32.AND.EX P0, PT, R3, R11, PT, P0 ;  /* 0x0000000b0300720c */ /* 0x000fda0003f04100 */
[----:B------:R-:W-:Y:S05]  /*00b0*/  @!P0 EXIT ;  /* 0x000000000000894d */ /* 0x000fea0003800000 */
[----:B------:R-:W2:Y:S01]  /*00c0*/  LDG.E.64 R12, desc[UR4][R8.64+0x28] ;  /* 0x00002804080c7981 */ /* 0x000ea2000c1e1b00 */
[----:B------:R-:W-:Y:S03]  /*00d0*/  BSSY.RECONVERGENT B0, `(.L_x_0) ;  /* 0x000002d000007945 */ /* 0x000fe60003800200 */
[----:B------:R-:W5:Y:S04]  /*00e0*/  LDG.E.64 R4, desc[UR4][R8.64] ;  /* 0x0000000408047981 */ /* 0x000f68000c1e1b00 */
[----:B------:R0:W5:Y:S01]  /*00f0*/  LDG.E.64 R2, desc[UR4][R8.64+0x8] ;  /* 0x0000080408027981 */ /* 0x000162000c1e1b00 */
[-C--:B--2---:R-:W-:Y:S01]  /*0100*/  IMAD R0, R13, R7.reuse, RZ ;  /* 0x000000070d007224 */ /* 0x084fe200078e02ff */
[C---:B------:R-:W-:Y:S01]  /*0110*/  SHF.R.U64 R17, R12.reuse, 0x1, R13 ;  /* 0x000000010c117819 */ /* 0x040fe2000000120d */
[----:B------:R-:W-:-:S04]  /*0120*/  IMAD.WIDE.U32 R6, R12, R7, RZ ;  /* 0x000000070c067225 */ /* 0x000fc800078e00ff */
[C---:B------:R-:W-:Y:S01]  /*0130*/  IMAD R11, R12.reuse, R11, R0 ;  /* 0x0000000b0c0b7224 */ /* 0x040fe200078e0200 */
[-C--:B------:R-:W-:Y:S01]  /*0140*/  IADD3 R0, P0, PT, R12, R6.reuse, RZ ;  /* 0x000000060c007210 */ /* 0x080fe20007f1e0ff */
[----:B0-----:R-:W-:Y:S01]  /*0150*/  IMAD.MOV.U32 R8, RZ, RZ, R6 ;  /* 0x000000ffff087224 */ /* 0x001fe200078e0006 */
[----:B------:R-:W-:Y:S01]  /*0160*/  IADD3 R17, P1, PT, R17, R6, RZ ;  /* 0x0000000611117210 */ /* 0x000fe20007f3e0ff */
[----:B------:R-:W-:Y:S01]  /*0170*/  IMAD.IADD R11, R7, 0x1, R11 ;  /* 0x00000001070b7824 */ /* 0x000fe200078e020b */
[----:B------:R-:W-:-:S03]  /*0180*/  SHF.R.U32.HI R12, RZ, 0x1, R13 ;  /* 0x00000001ff0c7819 */ /* 0x000fc6000001160d */
[--C-:B------:R-:W-:Y:S01]  /*0190*/  IMAD.X R10, R13, 0x1, R11.reuse, P0 ;  /* 0x000000010d0a7824 */ /* 0x100fe200000e060b */
[----:B------:R-:W-:Y:S01]  /*01a0*/  ISETP.GE.U32.AND P0, PT, R17, R0, PT ;  /* 0x000000001100720c */ /* 0x000fe20003f06070 */
[----:B------:R-:W-:Y:S01]  /*01b0*/  IMAD.X R12, R12, 0x1, R11, P1 ;  /* 0x000000010c0c7824 */ /* 0x000fe200008e060b */
[----:B------:R-:W-:Y:S01]  /*01c0*/  ISETP.GE.U32.AND P1, PT, R6, R17, PT ;  /* 0x000000110600720c */ /* 0x000fe20003f26070 */
[----:B------:R-:W-:Y:S02]  /*01d0*/  IMAD.MOV.U32 R13, RZ, RZ, R6 ;  /* 0x000000ffff0d7224 */ /* 0x000fe400078e0006 */
[----:B------:R-:W-:Y:S01]  /*01e0*/  IMAD.MOV.U32 R19, RZ, RZ, R17 ;  /* 0x000000ffff137224 */ /* 0x000fe200078e0011 */
[----:B------:R-:W-:Y:S01]  /*01f0*/  ISETP.GE.U32.AND.EX P0, PT, R12, R10, PT, P0 ;  /* 0x0000000a0c00720c */ /* 0x000fe20003f06100 */
[----:B------:R-:W-:Y:S02]  /*0200*/  IMAD.MOV.U32 R9, RZ, RZ, R11 ;  /* 0x000000ffff097224 */ /* 0x000fe400078e000b */
[----:B------:R-:W-:Y:S01]  /*0210*/  IMAD.MOV.U32 R15, RZ, RZ, R12 ;  /* 0x000000ffff0f7224 */ /* 0x000fe200078e000c */
[----:B------:R-:W-:-:S13]  /*0220*/  ISETP.GE.U32.OR.EX P0, PT, R11, R12, P0, P1 ;  /* 0x0000000c0b00720c */ /* 0x000fda0000706510 */
[----:B------:R-:W-:Y:S05]  /*0230*/  @P0 BRA `(.L_x_1) ;  /* 0x0000000000580947 */ /* 0x000fea0003800000 */
.L_x_2:
[CC--:B-----5:R-:W-:Y:S02]  /*0240*/  LEA R22, P0, R8.reuse, R4.reuse, 0x2 ;  /* 0x0000000408167211 */ /* 0x0e0fe400078010ff */
[C---:B------:R-:W-:Y:S02]  /*0250*/  LEA R6, P1, R19.reuse, R4, 0x2 ;  /* 0x0000000413067211 */ /* 0x040fe400078210ff */
[-C--:B------:R-:W-:Y:S02]  /*0260*/  LEA.HI.X R23, R8, R5.reuse, R9, 0x2, P0 ;  /* 0x0000000508177211 */ /* 0x080fe400000f1409 */
[----:B------:R-:W-:-:S04]  /*0270*/  LEA.HI.X R7, R19, R5, R15, 0x2, P1 ;  /* 0x0000000513077211 */ /* 0x000fc800008f140f */
[----:B------:R-:W2:Y:S04]  /*0280*/  LDG.E R23, desc[UR4][R22.64] ;  /* 0x0000000416177981 */ /* 0x000ea8000c1e1900 */
[----:B------:R-:W2:Y:S01]  /*0290*/  LDG.E R6, desc[UR4][R6.64] ;  /* 0x0000000406067981 */ /* 0x000ea2000c1e1900 */
[----:B------:R-:W-:-:S04]  /*02a0*/  LEA R20, P1, R13, R2, 0x2 ;  /* 0x000000020d147211 */ /* 0x000fc800078210ff */
[----:B------:R-:W-:Y:S02]  /*02b0*/  LEA.HI.X R21, R13, R3, R11, 0x2, P1 ;  /* 0x000000030d157211 */ /* 0x000fe400008f140b */
[----:B--2---:R-:W-:-:S13]  /*02c0*/  ISETP.GT.U32.AND P0, PT, R23, R6, PT ;  /* 0x000000061700720c */ /* 0x004fda0003f04070 */
[----:B------:R-:W-:Y:S01]  /*02d0*/  @!P0 IADD3 R8, P1, PT, R8, 0x1, RZ ;  /* 0x0000000108088810 */ /* 0x000fe20007f3e0ff */
[----:B------:R0:W-:Y:S01]  /*02e0*/  @!P0 STG.E desc[UR4][R20.64], R23 ;  /* 0x0000001714008986 */ /* 0x0001e2000c101904 */
[----:B------:R-:W-:-:S03]  /*02f0*/  @P0 IADD3 R19, P2, PT, R19, 0x1, RZ ;  /* 0x0000000113130810 */ /* 0x000fc60007f5e0ff */
[----:B------:R0:W-:Y:S01]  /*0300*/  @P0 STG.E desc[UR4][R20.64], R6 ;  /* 0x0000000614000986 */ /* 0x0001e2000c101904 */
[----:B------:R-:W-:Y:S01]  /*0310*/  @!P0 IMAD.X R9, RZ, RZ, R9, P1 ;  /* 0x000000ffff098224 */ /* 0x000fe200008e0609 */
[----:B------:R-:W-:Y:S01]  /*0320*/  ISETP.LT.U32.AND P1, PT, R8, R17, PT ;  /* 0x000000110800720c */ /* 0x000fe20003f21070 */
[----:B------:R-:W-:Y:S01]  /*0330*/  @P0 IMAD.X R15, RZ, RZ, R15, P2 ;  /* 0x000000ffff0f0224 */ /* 0x000fe200010e060f */
[----:B------:R-:W-:Y:S02]  /*0340*/  ISETP.GE.U32.AND P0, PT, R19, R0, PT ;  /* 0x000000001300720c */ /* 0x000fe40003f06070 */
[----:B------:R-:W-:Y:S02]  /*0350*/  ISETP.LT.U32.AND.EX P1, PT, R9, R12, PT, P1 ;  /* 0x0000000c0900720c */ /* 0x000fe40003f21110 */
[----:B------:R-:W-:Y:S02]  /*0360*/  ISETP.GE.U32.AND.EX P0, PT, R15, R10, PT, P0 ;  /* 0x0000000a0f00720c */ /* 0x000fe40003f06100 */
[----:B------:R-:W-:-:S05]  /*0370*/  IADD3 R13, P2, PT, R13, 0x1, RZ ;  /* 0x000000010d0d7810 */ /* 0x000fca0007f5e0ff */
[----:B------:R-:W-:-:S06]  /*0380*/  IMAD.X R11, RZ, RZ, R11, P2 ;  /* 0x000000ffff0b7224 */ /* 0x000fcc00010e060b */
[----:B0-----:R-:W-:Y:S05]  /*0390*/  @!P0 BRA P1, `(.L_x_2) ;  /* 0xfffffffc00a88947 */ /* 0x001fea000083ffff */
.L_x_1:
[----:B------:R-:W-:Y:S05]  /*03a0*/  BSYNC.RECONVERGENT B0 ;  /* 0x0000000000007941 */ /* 0x000fea0003800200 */
.L_x_0:
[----:B------:R-:W-:Y:S01]  /*03b0*/  ISETP.GE.U32.AND P0, PT, R8, R17, PT ;  /* 0x000000110800720c */ /* 0x000fe20003f06070 */
[----:B------:R-:W-:Y:S03]  /*03c0*/  BSSY.RECONVERGENT B0, `(.L_x_3) ;  /* 0x00000b6000007945 */ /* 0x000fe60003800200 */
[----:B------:R-:W-:-:S13]  /*03d0*/  ISETP.GE.U32.AND.EX P0, PT, R9, R12, PT, P0 ;  /* 0x0000000c0900720c */ /* 0x000fda0003f06100 */
[----:B------:R-:W-:Y:S05]  /*03e0*/  @P0 BRA `(.L_x_4) ;  /* 0x0000000800cc0947 */ /* 0x000fea0003800000 */
[--C-:B------:R-:W-:Y:S01]  /*03f0*/  IMAD.IADD R6, R17, 0x1, -R8.reuse ;  /* 0x0000000111067824 */ /* 0x100fe200078e0a08 */
[----:B------:R-:W-:Y:S01]  /*0400*/  IADD3 R7, P2, PT, R8, -R17, RZ ;  /* 0x8000001108077210 */ /* 0x000fe20007f5e0ff */
[----:B------:R-:W-:Y:S01]  /*0410*/  BSSY.RECONVERGENT B1, `(.L_x_5) ;  /* 0x0000023000017945 */ /* 0x000fe20003800200 */
[----:B------:R-:W-:Y:S02]  /*0420*/  IMAD.MOV.U32 R14, RZ, RZ, R8 ;  /* 0x000000ffff0e7224 */ /* 0x000fe400078e0008 */
[----:B------:R-:W-:Y:S01]  /*0430*/  LOP3.LUT R6, R6, 0x3, RZ, 0xc0, !PT ;  /* 0x0000000306067812 */ /* 0x000fe200078ec0ff */
[----:B------:R-:W-:Y:S01]  /*0440*/  IMAD.MOV.U32 R21, RZ, RZ, R9 ;  /* 0x000000ffff157224 */ /* 0x000fe200078e0009 */
[----:B------:R-:W-:Y:S01]  /*0450*/  ISETP.GT.U32.AND P0, PT, R7, -0x4, PT ;  /* 0xfffffffc0700780c */ /* 0x000fe20003f04070 */
[----:B------:R-:W-:Y:S01]  /*0460*/  IMAD.X R7, R9, 0x1, ~R12, P2 ;  /* 0x0000000109077824 */ /* 0x000fe200010e0e0c */
[----:B------:R-:W-:-:S04]  /*0470*/  ISETP.NE.U32.AND P1, PT, R6, RZ, PT ;  /* 0x000000ff0600720c */ /* 0x000fc80003f25070 */
[----:B------:R-:W-:Y:S02]  /*0480*/  ISETP.NE.AND.EX P1, PT, RZ, RZ, PT, P1 ;  /* 0x000000ffff00720c */ /* 0x000fe40003f25310 */
[----:B------:R-:W-:-:S11]  /*0490*/  ISETP.GT.U32.AND.EX P0, PT, R7, -0x1, PT, P0 ;  /* 0xffffffff0700780c */ /* 0x000fd60003f04100 */
[----:B------:R-:W-:Y:S05]  /*04a0*/  @!P1 BRA `(.L_x_6) ;  /* 0x0000000000649947 */ /* 0x000fea0003800000 */
[C---:B-----5:R-:W-:Y:S02]  /*04b0*/  LEA R20, P3, R13.reuse, R2, 0x2 ;  /* 0x000000020d147211 */ /* 0x060fe400078610ff */
[C---:B------:R-:W-:Y:S02]  /*04c0*/  IADD3 R14, P1, PT, R8.reuse, R6, RZ ;  /* 0x00000006080e7210 */ /* 0x040fe40007f3e0ff */
[----:B------:R-:W-:Y:S02]  /*04d0*/  LEA.HI.X R25, R13, R3, R11, 0x2, P3 ;  /* 0x000000030d197211 */ /* 0x000fe400018f140b */
[----:B------:R-:W-:Y:S01]  /*04e0*/  LEA R18, P2, R8, R4, 0x2 ;  /* 0x0000000408127211 */ /* 0x000fe200078410ff */
[----:B------:R-:W-:Y:S01]  /*04f0*/  IMAD.X R21, RZ, RZ, R9, P1 ;  /* 0x000000ffff157224 */ /* 0x000fe200008e0609 */
[----:B------:R-:W-:Y:S02]  /*0500*/  IADD3 R13, P3, PT, R6, R13, RZ ;  /* 0x0000000d060d7210 */ /* 0x000fe40007f7e0ff */
[----:B------:R-:W-:-:S02]  /*0510*/  IADD3 R16, P4, PT, RZ, -R6, RZ ;  /* 0x80000006ff107210 */ /* 0x000fc40007f9e0ff */
[----:B------:R-:W-:Y:S01]  /*0520*/  LEA.HI.X R23, R8, R5, R9, 0x2, P2 ;  /* 0x0000000508177211 */ /* 0x000fe200010f1409 */
[----:B------:R-:W-:Y:S02]  /*0530*/  IMAD.X R11, RZ, RZ, R11, P3 ;  /* 0x000000ffff0b7224 */ /* 0x000fe400018e060b */
[----:B------:R-:W-:-:S08]  /*0540*/  IMAD.X R8, RZ, RZ, -0x1, P4 ;  /* 0xffffffffff087424 */ /* 0x000fd000020e06ff */
.L_x_7:
[----:B0-----:R-:W-:Y:S02]  /*0550*/  IMAD.MOV.U32 R6, RZ, RZ, R18 ;  /* 0x000000ffff067224 */ /* 0x001fe400078e0012 */
[----:B------:R-:W-:-:S05]  /*0560*/  IMAD.MOV.U32 R7, RZ, RZ, R23 ;  /* 0x000000ffff077224 */ /* 0x000fca00078e0017 */
[----:B------:R0:W2:Y:S01]  /*0570*/  LDG.E R9, desc[UR4][R6.64] ;  /* 0x0000000406097981 */ /* 0x0000a2000c1e1900 */
[----:B------:R-:W-:Y:S02]  /*0580*/  IADD3 R16, P1, PT, R16, 0x1, RZ ;  /* 0x0000000110107810 */ /* 0x000fe40007f3e0ff */
[----:B------:R-:W-:-:S03]  /*0590*/  IADD3 R18, P3, PT, R18, 0x4, RZ ;  /* 0x0000000412127810 */ /* 0x000fc60007f7e0ff */
[----:B------:R-:W-:Y:S01]  /*05a0*/  IMAD.X R8, RZ, RZ, R8, P1 ;  /* 0x000000ffff087224 */ /* 0x000fe200008e0608 */
[----:B------:R-:W-:Y:S01]  /*05b0*/  ISETP.NE.U32.AND P1, PT, R16, RZ, PT ;  /* 0x000000ff1000720c */ /* 0x000fe20003f25070 */
[----:B------:R-:W-:Y:S02]  /*05c0*/  IMAD.X R23, RZ, RZ, R23, P3 ;  /* 0x000000ffff177224 */ /* 0x000fe400018e0617 */
[----:B0-----:R-:W-:Y:S01]  /*05d0*/  IMAD.MOV.U32 R6, RZ, RZ, R20 ;  /* 0x000000ffff067224 */ /* 0x001fe200078e0014 */
[----:B------:R-:W-:Y:S01]  /*05e0*/  ISETP.NE.AND.EX P1, PT, R8, RZ, PT, P1 ;  /* 0x000000ff0800720c */ /* 0x000fe20003f25310 */
[----:B------:R-:W-:Y:S01]  /*05f0*/  IMAD.MOV.U32 R7, RZ, RZ, R25 ;  /* 0x000000ffff077224 */ /* 0x000fe200078e0019 */
[----:B------:R-:W-:-:S05]  /*0600*/  IADD3 R20, P2, PT, R20, 0x4, RZ ;  /* 0x0000000414147810 */ /* 0x000fca0007f5e0ff */
[----:B------:R-:W-:Y:S01]  /*0610*/  IMAD.X R25, RZ, RZ, R25, P2 ;  /* 0x000000ffff197224 */ /* 0x000fe200010e0619 */
[----:B--2---:R0:W-:Y:S05]  /*0620*/  STG.E desc[UR4][R6.64], R9 ;  /* 0x0000000906007986 */ /* 0x0041ea000c101904 */
[----:B------:R-:W-:Y:S05]  /*0630*/  @P1 BRA `(.L_x_7) ;  /* 0xfffffffc00c41947 */ /* 0x000fea000383ffff */
.L_x_6:
[----:B------:R-:W-:Y:S05]  /*0640*/  BSYNC.RECONVERGENT B1 ;  /* 0x0000000000017941 */ /* 0x000fea0003800200 */
.L_x_5:
[----:B------:R-:W-:Y:S05]  /*0650*/  @P0 BRA `(.L_x_4) ;  /* 0x0000000800300947 */ /* 0x000fea0003800000 */
[C---:B------:R-:W-:Y:S02]  /*0660*/  ISETP.GE.U32.AND P0, PT, R14.reuse, R17, PT ;  /* 0x000000110e00720c */ /* 0x040fe40003f06070 */
[----:B-----5:R-:W-:Y:S02]  /*0670*/  LEA R8, P1, R14, R4, 0x2 ;  /* 0x000000040e087211 */ /* 0x020fe400078210ff */
[----:B------:R-:W-:Y:S02]  /*0680*/  ISETP.GE.U32.AND.EX P0, PT, R21, R12, PT, P0 ;  /* 0x0000000c1500720c */ /* 0x000fe40003f06100 */
[----:B------:R-:W-:Y:S02]  /*0690*/  IADD3 R8, P2, PT, R8, 0x8, RZ ;  /* 0x0000000808087810 */ /* 0x000fe40007f5e0ff */
[----:B0-----:R-:W-:-:S05]  /*06a0*/  LEA.HI.X R6, R14, R5, R21, 0x2, P1 ;  /* 0x000000050e067211 */ /* 0x001fca00008f1415 */
[----:B------:R-:W-:-:S05]  /*06b0*/  IMAD.X R9, RZ, RZ, R6, P2 ;  /* 0x000000ffff097224 */ /* 0x000fca00010e0606 */
[----:B------:R-:W2:Y:S01]  /*06c0*/  @P0 LDG.E R23, desc[UR4][R8.64+-0x8] ;  /* 0xfffff80408170981 */ /* 0x000ea2000c1e1900 */
[----:B------:R-:W-:-:S04]  /*06d0*/  LEA R6, P2, R13, R2, 0x2 ;  /* 0x000000020d067211 */ /* 0x000fc800078410ff */
[----:B------:R-:W-:Y:S02]  /*06e0*/  IADD3 R6, P1, PT, R6, 0x8, RZ ;  /* 0x0000000806067810 */ /* 0x000fe40007f3e0ff */
[----:B------:R-:W-:-:S05]  /*06f0*/  LEA.HI.X R7, R13, R3, R11, 0x2, P2 ;  /* 0x000000030d077211 */ /* 0x000fca00010f140b */
[----:B------:R-:W-:-:S05]  /*0700*/  IMAD.X R7, RZ, RZ, R7, P1 ;  /* 0x000000ffff077224 */ /* 0x000fca00008e0607 */
[----:B--2---:R0:W-:Y:S04]  /*0710*/  @P0 STG.E desc[UR4][R6.64+-0x8], R23 ;  /* 0xfffff81706000986 */ /* 0x0041e8000c101904 */
[----:B------:R-:W2:Y:S04]  /*0720*/  @P0 LDG.E R25, desc[UR4][R8.64+-0x4] ;  /* 0xfffffc0408190981 */ /* 0x000ea8000c1e1900 */
[----:B--2---:R1:W-:Y:S04]  /*0730*/  @P0 STG.E desc[UR4][R6.64+-0x4], R25 ;  /* 0xfffffc1906000986 */ /* 0x0043e8000c101904 */
[----:B------:R-:W2:Y:S01]  /*0740*/  @P0 LDG.E R27, desc[UR4][R8.64] ;  /* 0x00000004081b0981 */ /* 0x000ea2000c1e1900 */
[----:B------:R-:W-:-:S04]  /*0750*/  @P0 IADD3 R14, P1, PT, R14, 0x4, RZ ;  /* 0x000000040e0e0810 */ /* 0x000fc80007f3e0ff */
[----:B------:R-:W-:Y:S01]  /*0760*/  IADD3 R16, P3, PT, -R14, R17, RZ ;  /* 0x000000110e107210 */ /* 0x000fe20007f7e1ff */
[----:B------:R-:W-:Y:S01]  /*0770*/  @P0 IMAD.X R21, RZ, RZ, R21, P1 ;  /* 0x000000ffff150224 */ /* 0x000fe200008e0615 */
[----:B------:R-:W-:Y:S02]  /*0780*/  ISETP.GT.U32.AND P2, PT, R17, R14, PT ;  /* 0x0000000e1100720c */ /* 0x000fe40003f44070 */
[----:B------:R-:W-:Y:S01]  /*0790*/  ISETP.LE.U32.AND P1, PT, R16, 0xc, PT ;  /* 0x0000000c1000780c */ /* 0x000fe20003f23070 */
[C---:B------:R-:W-:Y:S01]  /*07a0*/  IMAD.X R20, R12.reuse, 0x1, ~R21, P3 ;  /* 0x000000010c147824 */ /* 0x040fe200018e0e15 */
[----:B------:R-:W-:Y:S01]  /*07b0*/  ISETP.GT.U32.AND.EX P2, PT, R12, R21, PT, P2 ;  /* 0x000000150c00720c */ /* 0x000fe20003f44120 */
[----:B--2---:R-:W-:Y:S04]  /*07c0*/  @P0 STG.E desc[UR4][R6.64], R27 ;  /* 0x0000001b06000986 */ /* 0x004fe8000c101904 */
[----:B------:R2:W3:Y:S01]  /*07d0*/  @P0 LDG.E R29, desc[UR4][R8.64+0x4] ;  /* 0x00000404081d0981 */ /* 0x0004e2000c1e1900 */
[----:B------:R-:W-:Y:S01]  /*07e0*/  ISETP.LE.U32.OR.EX P2, PT, R20, RZ, !P2, P1 ;  /* 0x000000ff1400720c */ /* 0x000fe20005743510 */
[----:B------:R-:W-:Y:S01]  /*07f0*/  BSSY.RECONVERGENT B1, `(.L_x_8) ;  /* 0x000003f000017945 */ /* 0x000fe20003800200 */
[----:B------:R-:W-:-:S02]  /*0800*/  @P0 IADD3 R16, P3, PT, R6, 0x10, RZ ;  /* 0x0000001006100810 */ /* 0x000fc40007f7e0ff */
[----:B------:R-:W-:Y:S02]  /*0810*/  @P0 IADD3 R18, P4, PT, R8, 0x10, RZ ;  /* 0x0000001008120810 */ /* 0x000fe40007f9e0ff */
[----:B------:R-:W-:Y:S01]  /*0820*/  PLOP3.LUT P1, PT, P0, PT, PT, 0x8, 0x80 ;  /* 0x000000000080781c */ /* 0x000fe2000072e170 */
[----:B0-----:R-:W-:Y:S01]  /*0830*/  @P0 IMAD.X R23, RZ, RZ, R7, P3 ;  /* 0x000000ffff170224 */ /* 0x001fe200018e0607 */
[----:B------:R-:W-:Y:S01]  /*0840*/  @P0 IADD3 R13, P3, PT, R13, 0x4, RZ ;  /* 0x000000040d0d0810 */ /* 0x000fe20007f7e0ff */
[----:B-1----:R-:W-:Y:S02]  /*0850*/  @P0 IMAD.X R25, RZ, RZ, R9, P4 ;  /* 0x000000ffff190224 */ /* 0x002fe400020e0609 */
[----:B--2---:R-:W-:Y:S02]  /*0860*/  @P0 IMAD.MOV.U32 R8, RZ, RZ, R18 ;  /* 0x000000ffff080224 */ /* 0x004fe400078e0012 */
[----:B------:R-:W-:Y:S02]  /*0870*/  @P0 IMAD.MOV.U32 R9, RZ, RZ, R25 ;  /* 0x000000ffff090224 */ /* 0x000fe400078e0019 */
[----:B------:R-:W-:Y:S01]  /*0880*/  @P0 IMAD.X R11, RZ, RZ, R11, P3 ;  /* 0x000000ffff0b0224 */ /* 0x000fe200018e060b */
[----:B---3--:R0:W-:Y:S02]  /*0890*/  @P0 STG.E desc[UR4][R6.64+0x4], R29 ;  /* 0x0000041d06000986 */ /* 0x0081e4000c101904 */
[----:B0-----:R-:W-:-:S02]  /*08a0*/  @P0 IMAD.MOV.U32 R6, RZ, RZ, R16 ;  /* 0x000000ffff060224 */ /* 0x001fc400078e0010 */
[----:B------:R-:W-:Y:S01]  /*08b0*/  @P0 IMAD.MOV.U32 R7, RZ, RZ, R23 ;  /* 0x000000ffff070224 */ /* 0x000fe200078e0017 */
[----:B------:R-:W-:Y:S06]  /*08c0*/  @P2 BRA `(.L_x_9) ;  /* 0x0000000000c42947 */ /* 0x000fec0003800000 */
[----:B------:R-:W-:Y:S02]  /*08d0*/  IADD3 R23, P0, PT, R17, -0xc, RZ ;  /* 0xfffffff411177810 */ /* 0x000fe40007f1e0ff */
[----:B------:R-:W-:Y:S02]  /*08e0*/  PLOP3.LUT P1, PT, PT, PT, PT, 0x8, 0x80 ;  /* 0x000000000080781c */ /* 0x000fe40003f2e170 */
[----:B------:R-:W-:-:S11]  /*08f0*/  IADD3.X R16, PT, PT, R12, -0x1, RZ, P0, !PT ;  /* 0xffffffff0c107810 */ /* 0x000fd600007fe4ff */
.L_x_10:
[----:B------:R-:W2:Y:S04]  /*0900*/  LDG.E R25, desc[UR4][R8.64+-0x8] ;  /* 0xfffff80408197981 */ /* 0x000ea8000c1e1900 */
[----:B--2---:R0:W-:Y:S04]  /*0910*/  STG.E desc[UR4][R6.64+-0x8], R25 ;  /* 0xfffff81906007986 */ /* 0x0041e8000c101904 */
[----:B------:R-:W2:Y:S04]  /*0920*/  LDG.E R27, desc[UR4][R8.64+-0x4] ;  /* 0xfffffc04081b7981 */ /* 0x000ea8000c1e1900 */
[----:B--2---:R1:W-:Y:S04]  /*0930*/  STG.E desc[UR4][R6.64+-0x4], R27 ;  /* 0xfffffc1b06007986 */ /* 0x0043e8000c101904 */
[----:B------:R-:W2:Y:S04]  /*0940*/  LDG.E R29, desc[UR4][R8.64] ;  /* 0x00000004081d7981 */ /* 0x000ea8000c1e1900 */
[----:B--2---:R2:W-:Y:S04]  /*0950*/  STG.E desc[UR4][R6.64], R29 ;  /* 0x0000001d06007986 */ /* 0x0045e8000c101904 */
[----:B------:R-:W3:Y:S04]  /*0960*/  LDG.E R18, desc[UR4][R8.64+0x4] ;  /* 0x0000040408127981 */ /* 0x000ee8000c1e1900 */
[----:B---3--:R3:W-:Y:S04]  /*0970*/  STG.E desc[UR4][R6.64+0x4], R18 ;  /* 0x0000041206007986 */ /* 0x0087e8000c101904 */
[----:B------:R-:W4:Y:S04]  /*0980*/  LDG.E R20, desc[UR4][R8.64+0x8] ;  /* 0x0000080408147981 */ /* 0x000f28000c1e1900 */
[----:B----4-:R4:W-:Y:S04]  /*0990*/  STG.E desc[UR4][R6.64+0x8], R20 ;  /* 0x0000081406007986 */ /* 0x0109e8000c101904 */
[----:B------:R-:W5:Y:S04]  /*09a0*/  LDG.E R22, desc[UR4][R8.64+0xc] ;  /* 0x00000c0408167981 */ /* 0x000f68000c1e1900 */
[----:B-----5:R5:W-:Y:S04]  /*09b0*/  STG.E desc[UR4][R6.64+0xc], R22 ;  /* 0x00000c1606007986 */ /* 0x020be8000c101904 */
[----:B0-----:R-:W2:Y:S04]  /*09c0*/  LDG.E R25, desc[UR4][R8.64+0x10] ;  /* 0x0000100408197981 */ /* 0x001ea8000c1e1900 */
[----:B--2---:R0:W-:Y:S04]  /*09d0*/  STG.E desc[UR4][R6.64+0x10], R25 ;  /* 0x0000101906007986 */ /* 0x0041e8000c101904 */
[----:B-1----:R-:W2:Y:S04]  /*09e0*/  LDG.E R27, desc[UR4][R8.64+0x14] ;  /* 0x00001404081b7981 */ /* 0x002ea8000c1e1900 */
[----:B--2---:R1:W-:Y:S04]  /*09f0*/  STG.E desc[UR4][R6.64+0x14], R27 ;  /* 0x0000141b06007986 */ /* 0x0043e8000c101904 */
[----:B------:R-:W2:Y:S04]  /*0a00*/  LDG.E R29, desc[UR4][R8.64+0x18] ;  /* 0x00001804081d7981 */ /* 0x000ea8000c1e1900 */
[----:B--2---:R2:W-:Y:S04]  /*0a10*/  STG.E desc[UR4][R6.64+0x18], R29 ;  /* 0x0000181d06007986 */ /* 0x0045e8000c101904 */
[----:B---3--:R-:W3:Y:S04]  /*0a20*/  LDG.E R18, desc[UR4][R8.64+0x1c] ;  /* 0x00001c0408127981 */ /* 0x008ee8000c1e1900 */
[----:B---3--:R3:W-:Y:S04]  /*0a30*/  STG.E desc[UR4][R6.64+0x1c], R18 ;  /* 0x00001c1206007986 */ /* 0x0087e8000c101904 */
[----:B----4-:R-:W4:Y:S04]  /*0a40*/  LDG.E R20, desc[UR4][R8.64+0x20] ;  /* 0x0000200408147981 */ /* 0x010f28000c1e1900 */
[----:B----4-:R4:W-:Y:S04]  /*0a50*/  STG.E desc[UR4][R6.64+0x20], R20 ;  /* 0x0000201406007986 */ /* 0x0109e8000c101904 */
[----:B-----5:R-:W5:Y:S04]  /*0a60*/  LDG.E R22, desc[UR4][R8.64+0x24] ;  /* 0x0000240408167981 */ /* 0x020f68000c1e1900 */
[----:B-----5:R5:W-:Y:S04]  /*0a70*/  STG.E desc[UR4][R6.64+0x24], R22 ;  /* 0x0000241606007986 */ /* 0x020be8000c101904 */
[----:B0-----:R-:W2:Y:S04]  /*0a80*/  LDG.E R25, desc[UR4][R8.64+0x28] ;  /* 0x0000280408197981 */ /* 0x001ea8000c1e1900 */
[----:B--2---:R0:W-:Y:S04]  /*0a90*/  STG.E desc[UR4][R6.64+0x28], R25 ;  /* 0x0000281906007986 */ /* 0x0041e8000c101904 */
[----:B-1----:R-:W2:Y:S04]  /*0aa0*/  LDG.E R27, desc[UR4][R8.64+0x2c] ;  /* 0x00002c04081b7981 */ /* 0x002ea8000c1e1900 */
[----:B--2---:R-:W-:Y:S04]  /*0ab0*/  STG.E desc[UR4][R6.64+0x2c], R27 ;  /* 0x00002c1b06007986 */ /* 0x004fe8000c101904 */
[----:B------:R-:W2:Y:S01]  /*0ac0*/  LDG.E R29, desc[UR4][R8.64+0x30] ;  /* 0x00003004081d7981 */ /* 0x000ea2000c1e1900 */
[----:B------:R-:W-:-:S05]  /*0ad0*/  IADD3 R14, P0, PT, R14, 0x10, RZ ;  /* 0x000000100e0e7810 */ /* 0x000fca0007f1e0ff */
[----:B------:R-:W-:Y:S01]  /*0ae0*/  IMAD.X R21, RZ, RZ, R21, P0 ;  /* 0x000000ffff157224 */ /* 0x000fe200000e0615 */
[----:B------:R-:W-:-:S04]  /*0af0*/  ISETP.GE.U32.AND P0, PT, R14, R23, PT ;  /* 0x000000170e00720c */ /* 0x000fc80003f06070 */
[----:B------:R-:W-:Y:S01]  /*0b00*/  ISETP.GE.U32.AND.EX P0, PT, R21, R16, PT, P0 ;  /* 0x000000101500720c */ /* 0x000fe20003f06100 */
[----:B--2---:R-:W-:Y:S04]  /*0b10*/  STG.E desc[UR4][R6.64+0x30], R29 ;  /* 0x0000301d06007986 */ /* 0x004fe8000c101904 */
[----:B---3--:R1:W2:Y:S01]  /*0b20*/  LDG.E R18, desc[UR4][R8.64+0x34] ;  /* 0x0000340408127981 */ /* 0x0082a2000c1e1900 */
[----:B----4-:R-:W-:Y:S02]  /*0b30*/  IADD3 R20, P4, PT, R6, 0x40, RZ ;  /* 0x0000004006147810 */ /* 0x010fe40007f9e0ff */
[----:B------:R-:W-:Y:S02]  /*0b40*/  IADD3 R13, P2, PT, R13, 0x10, RZ ;  /* 0x000000100d0d7810 */ /* 0x000fe40007f5e0ff */
[----:B-----5:R-:W-:Y:S01]  /*0b50*/  IADD3 R22, P3, PT, R8, 0x40, RZ ;  /* 0x0000004008167810 */ /* 0x020fe20007f7e0ff */
[----:B0-----:R-:W-:-:S02]  /*0b60*/  IMAD.X R25, RZ, RZ, R7, P4 ;  /* 0x000000ffff197224 */ /* 0x001fc400020e0607 */
[----:B------:R-:W-:Y:S02]  /*0b70*/  IMAD.X R11, RZ, RZ, R11, P2 ;  /* 0x000000ffff0b7224 */ /* 0x000fe400010e060b */
[----:B-1----:R-:W-:Y:S02]  /*0b80*/  IMAD.X R9, RZ, RZ, R9, P3 ;  /* 0x000000ffff097224 */ /* 0x002fe400018e0609 */
[----:B------:R-:W-:Y:S01]  /*0b90*/  IMAD.MOV.U32 R8, RZ, RZ, R22 ;  /* 0x000000ffff087224 */ /* 0x000fe200078e0016 */
[----:B--2---:R0:W-:Y:S02]  /*0ba0*/  STG.E desc[UR4][R6.64+0x34], R18 ;  /* 0x0000341206007986 */ /* 0x0041e4000c101904 */
[----:B0-----:R-:W-:Y:S02]  /*0bb0*/  IMAD.MOV.U32 R6, RZ, RZ, R20 ;  /* 0x000000ffff067224 */ /* 0x001fe400078e0014 */
[----:B------:R-:W-:Y:S01]  /*0bc0*/  IMAD.MOV.U32 R7, RZ, RZ, R25 ;  /* 0x000000ffff077224 */ /* 0x000fe200078e0019 */
[----:B------:R-:W-:Y:S06]  /*0bd0*/  @!P0 BRA `(.L_x_10) ;  /* 0xfffffffc00488947 */ /* 0x000fec000383ffff */
.L_x_9:
[----:B------:R-:W-:Y:S05]  /*0be0*/  BSYNC.RECONVERGENT B1 ;  /* 0x0000000000017941 */ /* 0x000fea0003800200 */
.L_x_8:
[----:B------:R-:W-:Y:S01]  /*0bf0*/  IADD3 R16, P3, PT, -R14, R17, RZ ;  /* 0x000000110e107210 */ /* 0x000fe20007f7e1ff */
[----:B------:R-:W-:Y:S01]  /*0c00*/  BSSY.RECONVERGENT B1, `(.L_x_11) ;  /* 0x0000024000017945 */ /* 0x000fe20003800200 */
[----:B------:R-:W-:Y:S02]  /*0c10*/  ISETP.GT.U32.AND P2, PT, R17, R14, PT ;  /* 0x0000000e1100720c */ /* 0x000fe40003f44070 */
[----:B------:R-:W-:Y:S01]  /*0c20*/  ISETP.LE.U32.AND P0, PT, R16, 0x4, PT ;  /* 0x000000041000780c */ /* 0x000fe20003f03070 */
[C---:B------:R-:W-:Y:S01]  /*0c30*/  IMAD.X R16, R12.reuse, 0x1, ~R21, P3 ;  /* 0x000000010c107824 */ /* 0x040fe200018e0e15 */
[----:B------:R-:W-:-:S04]  /*0c40*/  ISETP.GT.U32.AND.EX P2, PT, R12, R21, PT, P2 ;  /* 0x000000150c00720c */ /* 0x000fc80003f44120 */
[----:B------:R-:W-:-:S13]  /*0c50*/  ISETP.LE.U32.OR.EX P0, PT, R16, RZ, !P2, P0 ;  /* 0x000000ff1000720c */ /* 0x000fda0005703500 */
[----:B------:R-:W-:Y:S05]  /*0c60*/  @P0 BRA `(.L_x_12) ;  /* 0x0000000000740947 */ /* 0x000fea0003800000 */
[----:B------:R-:W2:Y:S04]  /*0c70*/  LDG.E R23, desc[UR4][R8.64+-0x8] ;  /* 0xfffff80408177981 */ /* 0x000ea8000c1e1900 */
[----:B--2---:R0:W-:Y:S04]  /*0c80*/  STG.E desc[UR4][R6.64+-0x8], R23 ;  /* 0xfffff81706007986 */ /* 0x0041e8000c101904 */
[----:B------:R-:W2:Y:S04]  /*0c90*/  LDG.E R25, desc[UR4][R8.64+-0x4] ;  /* 0xfffffc0408197981 */ /* 0x000ea8000c1e1900 */
[----:B--2---:R-:W-:Y:S04]  /*0ca0*/  STG.E desc[UR4][R6.64+-0x4], R25 ;  /* 0xfffffc1906007986 */ /* 0x004fe8000c101904 */
[----:B------:R-:W2:Y:S04]  /*0cb0*/  LDG.E R27, desc[UR4][R8.64] ;  /* 0x00000004081b7981 */ /* 0x000ea8000c1e1900 */
[----:B--2---:R-:W-:Y:S04]  /*0cc0*/  STG.E desc[UR4][R6.64], R27 ;  /* 0x0000001b06007986 */ /* 0x004fe8000c101904 */
[----:B------:R-:W2:Y:S04]  /*0cd0*/  LDG.E R29, desc[UR4][R8.64+0x4] ;  /* 0x00000404081d7981 */ /* 0x000ea8000c1e1900 */
[----:B--2---:R-:W-:Y:S04]  /*0ce0*/  STG.E desc[UR4][R6.64+0x4], R29 ;  /* 0x0000041d06007986 */ /* 0x004fe8000c101904 */
[----:B------:R-:W2:Y:S04]  /*0cf0*/  LDG.E R16, desc[UR4][R8.64+0x8] ;  /* 0x0000080408107981 */ /* 0x000ea8000c1e1900 */
[----:B--2---:R1:W-:Y:S04]  /*0d00*/  STG.E desc[UR4][R6.64+0x8], R16 ;  /* 0x0000081006007986 */ /* 0x0043e8000c101904 */
[----:B------:R-:W2:Y:S04]  /*0d10*/  LDG.E R18, desc[UR4][R8.64+0xc] ;  /* 0x00000c0408127981 */ /* 0x000ea8000c1e1900 */
[----:B--2---:R-:W-:Y:S04]  /*0d20*/  STG.E desc[UR4][R6.64+0xc], R18 ;  /* 0x00000c1206007986 */ /* 0x004fe8000c101904 */
[----:B0-----:R-:W2:Y:S01]  /*0d30*/  LDG.E R23, desc[UR4][R8.64+0x10] ;  /* 0x0000100408177981 */ /* 0x001ea2000c1e1900 */
[----:B------:R-:W-:-:S02]  /*0d40*/  IADD3 R20, P3, PT, R8, 0x20, RZ ;  /* 0x0000002008147810 */ /* 0x000fc40007f7e0ff */
[----:B-1----:R-:W-:Y:S01]  /*0d50*/  IADD3 R16, P4, PT, R6, 0x20, RZ ;  /* 0x0000002006107810 */ /* 0x002fe20007f9e0ff */
[----:B--2---:R-:W-:Y:S04]  /*0d60*/  STG.E desc[UR4][R6.64+0x10], R23 ;  /* 0x0000101706007986 */ /* 0x004fe8000c101904 */
[----:B------:R0:W2:Y:S01]  /*0d70*/  LDG.E R25, desc[UR4][R8.64+0x14] ;  /* 0x0000140408197981 */ /* 0x0000a2000c1e1900 */
[----:B------:R-:W-:Y:S01]  /*0d80*/  IADD3 R13, P0, PT, R13, 0x8, RZ ;  /* 0x000000080d0d7810 */ /* 0x000fe20007f1e0ff */
[----:B------:R-:W-:Y:S01]  /*0d90*/  IMAD.X R29, RZ, RZ, R9, P3 ;  /* 0x000000ffff1d7224 */ /* 0x000fe200018e0609 */
[----:B------:R-:W-:Y:S01]  /*0da0*/  IADD3 R14, P2, PT, R14, 0x8, RZ ;  /* 0x000000080e0e7810 */ /* 0x000fe20007f5e0ff */
[----:B------:R-:W-:Y:S01]  /*0db0*/  IMAD.X R27, RZ, RZ, R7, P4 ;  /* 0x000000ffff1b7224 */ /* 0x000fe200020e0607 */
[----:B------:R-:W-:Y:S01]  /*0dc0*/  PLOP3.LUT P1, PT, PT, PT, PT, 0x8, 0x80 ;  /* 0x000000000080781c */ /* 0x000fe20003f2e170 */
[----:B------:R-:W-:-:S02]  /*0dd0*/  IMAD.X R11, RZ, RZ, R11, P0 ;  /* 0x000000ffff0b7224 */ /* 0x000fc400000e060b */
[----:B------:R-:W-:Y:S02]  /*0de0*/  IMAD.X R21, RZ, RZ, R21, P2 ;  /* 0x000000ffff157224 */ /* 0x000fe400010e0615 */
[----:B0-----:R-:W-:Y:S02]  /*0df0*/  IMAD.MOV.U32 R8, RZ, RZ, R20 ;  /* 0x000000ffff087224 */ /* 0x001fe400078e0014 */
[----:B------:R-:W-:Y:S01]  /*0e00*/  IMAD.MOV.U32 R9, RZ, RZ, R29 ;  /* 0x000000ffff097224 */ /* 0x000fe200078e001d */
[----:B--2---:R0:W-:Y:S02]  /*0e10*/  STG.E desc[UR4][R6.64+0x14], R25 ;  /* 0x0000141906007986 */ /* 0x0041e4000c101904 */
[----:B0-----:R-:W-:Y:S02]  /*0e20*/  IMAD.MOV.U32 R6, RZ, RZ, R16 ;  /* 0x000000ffff067224 */ /* 0x001fe400078e0010 */
[----:B------:R-:W-:-:S07]  /*0e30*/  IMAD.MOV.U32 R7, RZ, RZ, R27 ;  /* 0x000000ffff077224 */ /* 0x000fce00078e001b */
.L_x_12:
[----:B------:R-:W-:Y:S05]  /*0e40*/  BSYNC.RECONVERGENT B1 ;  /* 0x0000000000017941 */ /* 0x000fea0003800200 */
.L_x_11:
[----:B------:R-:W-:-:S04]  /*0e50*/  ISETP.LT.U32.AND P0, PT, R14, R17, PT ;  /* 0x000000110e00720c */ /* 0x000fc80003f01070 */
[----:B------:R-:W-:-:S13]  /*0e60*/  ISETP.LT.U32.OR.EX P1, PT, R21, R12, P1, P0 ;  /* 0x0000000c1500720c */ /* 0x000fda0000f21500 */
[----:B------:R-:W-:Y:S05]  /*0e70*/  @!P1 BRA `(.L_x_4) ;  /* 0x0000000000289947 */ /* 0x000fea0003800000 */
[----:B------:R-:W2:Y:S04]  /*0e80*/  LDG.E R17, desc[UR4][R8.64+-0x8] ;  /* 0xfffff80408117981 */ /* 0x000ea8000c1e1900 */
[----:B--2---:R1:W-:Y:S04]  /*0e90*/  STG.E desc[UR4][R6.64+-0x8], R17 ;  /* 0xfffff81106007986 */ /* 0x0043e8000c101904 */
[----:B------:R-:W2:Y:S04]  /*0ea0*/  LDG.E R21, desc[UR4][R8.64+-0x4] ;  /* 0xfffffc0408157981 */ /* 0x000ea8000c1e1900 */
[----:B--2---:R1:W-:Y:S04]  /*0eb0*/  STG.E desc[UR4][R6.64+-0x4], R21 ;  /* 0xfffffc1506007986 */ /* 0x0043e8000c101904 */
[----:B------:R-:W2:Y:S04]  /*0ec0*/  LDG.E R23, desc[UR4][R8.64] ;  /* 0x0000000408177981 */ /* 0x000ea8000c1e1900 */
[----:B--2---:R1:W-:Y:S04]  /*0ed0*/  STG.E desc[UR4][R6.64], R23 ;  /* 0x0000001706007986 */ /* 0x0043e8000c101904 */
[----:B------:R-:W2:Y:S01]  /*0ee0*/  LDG.E R25, desc[UR4][R8.64+0x4] ;  /* 0x0000040408197981 */ /* 0x000ea2000c1e1900 */
[----:B------:R-:W-:-:S05]  /*0ef0*/  IADD3 R13, P0, PT, R13, 0x4, RZ ;  /* 0x000000040d0d7810 */ /* 0x000fca0007f1e0ff */
[----:B------:R-:W-:Y:S01]  /*0f00*/  IMAD.X R11, RZ, RZ, R11, P0 ;  /* 0x000000ffff0b7224 */ /* 0x000fe200000e060b */
[----:B--2---:R1:W-:Y:S07]  /*0f10*/  STG.E desc[UR4][R6.64+0x4], R25 ;  /* 0x0000041906007986 */ /* 0x0043ee000c101904 */
.L_x_4:
[----:B------:R-:W-:Y:S05]  /*0f20*/  BSYNC.RECONVERGENT B0 ;  /* 0x0000000000007941 */ /* 0x000fea0003800200 */
.L_x_3:
[----:B------:R-:W-:-:S04]  /*0f30*/  ISETP.GE.U32.AND P0, PT, R19, R0, PT ;  /* 0x000000001300720c */ /* 0x000fc80003f06070 */
[----:B------:R-:W-:-:S13]  /*0f40*/  ISETP.GE.U32.AND.EX P0, PT, R15, R10, PT, P0 ;  /* 0x0000000a0f00720c */ /* 0x000fda0003f06100 */
[----:B------:R-:W-:Y:S05]  /*0f50*/  @P0 EXIT ;  /* 0x000000000000094d */ /* 0x000fea0003800000 */
[--C-:B------:R-:W-:Y:S01]  /*0f60*/  IMAD.IADD R14, R0, 0x1, -R19.reuse ;  /* 0x00000001000e7824 */ /* 0x100fe200078e0a13 */
[----:B01----:R-:W-:Y:S01]  /*0f70*/  IADD3 R6, P2, PT, R19, -R0, RZ ;  /* 0x8000000013067210 */ /* 0x003fe20007f5e0ff */
[----:B------:R-:W-:Y:S01]  /*0f80*/  BSSY.RECONVERGENT B0, `(.L_x_13) ;  /* 0x0000021000007945 */ /* 0x000fe20003800200 */
[----:B------:R-:W-:Y:S02]  /*0f90*/  IMAD.MOV.U32 R7, RZ, RZ, R19 ;  /* 0x000000ffff077224 */ /* 0x000fe400078e0013 */
[----:B------:R-:W-:Y:S02]  /*0fa0*/  LOP3.LUT R14, R14, 0x3, RZ, 0xc0, !PT ;  /* 0x000000030e0e7812 */ /* 0x000fe400078ec0ff */
[----:B------:R-:W-:Y:S01]  /*0fb0*/  ISETP.GT.U32.AND P0, PT, R6, -0x4, PT ;  /* 0xfffffffc0600780c */ /* 0x000fe20003f04070 */
[----:B------:R-:W-:Y:S01]  /*0fc0*/  IMAD.X R6, R15, 0x1, ~R10, P2 ;  /* 0x000000010f067824 */ /* 0x000fe200010e0e0a */
[----:B------:R-:W-:-:S04]  /*0fd0*/  ISETP.NE.U32.AND P1, PT, R14, RZ, PT ;  /* 0x000000ff0e00720c */ /* 0x000fc80003f25070 */
[----:B------:R-:W-:Y:S02]  /*0fe0*/  ISETP.NE.AND.EX P1, PT, RZ, RZ, PT, P1 ;  /* 0x000000ffff00720c */ /* 0x000fe40003f25310 */
[----:B------:R-:W-:-:S11]  /*0ff0*/  ISETP.GT.U32.AND.EX P0, PT, R6, -0x1, PT, P0 ;  /* 0xffffffff0600780c */ /* 0x000fd60003f04100 */
[----:B------:R-:W-:Y:S05]  /*1000*/  @!P1 BRA `(.L_x_14) ;  /* 0x0000000000609947 */ /* 0x000fea0003800000 */
[----:B-----5:R-:W-:Y:S01]  /*1010*/  LEA R12, P2, R13, R2, 0x2 ;  /* 0x000000020d0c7211 */ /* 0x020fe200078410ff */
[----:B------:R-:W-:Y:S01]  /*1020*/  IMAD.MOV.U32 R16, RZ, RZ, RZ ;  /* 0x000000ffff107224 */ /* 0x000fe200078e00ff */
[----:B------:R-:W-:Y:S02]  /*1030*/  LEA R6, P1, R19, R4, 0x2 ;  /* 0x0000000413067211 */ /* 0x000fe400078210ff */
[----:B------:R-:W-:Y:S02]  /*1040*/  LEA.HI.X R21, R13, R3, R11, 0x2, P2 ;  /* 0x000000030d157211 */ /* 0x000fe400010f140b */
[C---:B------:R-:W-:Y:S02]  /*1050*/  IADD3 R7, P3, PT, R19.reuse, R14, RZ ;  /* 0x0000000e13077210 */ /* 0x040fe40007f7e0ff */
[----:B------:R-:W-:Y:S02]  /*1060*/  IADD3 R13, P2, PT, R14, R13, RZ ;  /* 0x0000000d0e0d7210 */ /* 0x000fe40007f5e0ff */
[----:B------:R-:W-:Y:S01]  /*1070*/  LEA.HI.X R19, R19, R5, R15, 0x2, P1 ;  /* 0x0000000513137211 */ /* 0x000fe200008f140f */
[----:B------:R-:W-:-:S02]  /*1080*/  IMAD.X R15, R15, 0x1, R16, P3 ;  /* 0x000000010f0f7824 */ /* 0x000fc400018e0610 */
[----:B------:R-:W-:-:S08]  /*1090*/  IMAD.X R11, R16, 0x1, R11, P2 ;  /* 0x00000001100b7824 */ /* 0x000fd000010e060b */
.L_x_15:
[----:B0-----:R-:W-:Y:S02]  /*10a0*/  IMAD.MOV.U32 R8, RZ, RZ, R6 ;  /* 0x000000ffff087224 */ /* 0x001fe400078e0006 */
[----:B------:R-:W-:-:S05]  /*10b0*/  IMAD.MOV.U32 R9, RZ, RZ, R19 ;  /* 0x000000ffff097224 */ /* 0x000fca00078e0013 */
[----:B------:R0:W2:Y:S01]  /*10c0*/  LDG.E R17, desc[UR4][R8.64] ;  /* 0x0000000408117981 */ /* 0x0000a2000c1e1900 */
[----:B------:R-:W-:Y:S02]  /*10d0*/  IADD3 R14, P1, PT, R14, -0x1, RZ ;  /* 0xffffffff0e0e7810 */ /* 0x000fe40007f3e0ff */
[----:B------:R-:W-:Y:S02]  /*10e0*/  IADD3 R6, P3, PT, R6, 0x4, RZ ;  /* 0x0000000406067810 */ /* 0x000fe40007f7e0ff */
[----:B------:R-:W-:Y:S02]  /*10f0*/  IADD3.X R16, PT, PT, R16, -0x1, RZ, P1, !PT ;  /* 0xffffffff10107810 */ /* 0x000fe40000ffe4ff */
        /* <DEDUP_REMOVED lines=9> */
.L_x_14:
[----:B------:R-:W-:Y:S05]  /*1190*/  BSYNC.RECONVERGENT B0 ;  /* 0x0000000000007941 */ /* 0x000fea0003800200 */
.L_x_13:
[----:B------:R-:W-:Y:S05]  /*11a0*/  @P0 EXIT ;  /* 0x000000000000094d */ /* 0x000fea0003800000 */
[C---:B------:R-:W-:Y:S02]  /*11b0*/  ISETP.GE.U32.AND P0, PT, R7.reuse, R0, PT ;  /* 0x000000000700720c */ /* 0x040fe40003f06070 */
[----:B-----5:R-:W-:Y:S02]  /*11c0*/  LEA R4, P1, R7, R4, 0x2 ;  /* 0x0000000407047211 */ /* 0x020fe400078210ff */
[----:B------:R-:W-:Y:S02]  /*11d0*/  ISETP.GE.U32.AND.EX P0, PT, R15, R10, PT, P0 ;  /* 0x0000000a0f00720c */ /* 0x000fe40003f06100 */
[----:B------:R-:W-:Y:S02]  /*11e0*/  LEA.HI.X R5, R7, R5, R15, 0x2, P1 ;  /* 0x0000000507057211 */ /* 0x000fe400008f140f */
[----:B------:R-:W-:-:S05]  /*11f0*/  IADD3 R4, P1, PT, R4, 0x8, RZ ;  /* 0x0000000804047810 */ /* 0x000fca0007f3e0ff */
[----:B------:R-:W-:-:S05]  /*1200*/  IMAD.X R5, RZ, RZ, R5, P1 ;  /* 0x000000ffff057224 */ /* 0x000fca00008e0605 */
[----:B0-----:R-:W2:Y:S01]  /*1210*/  @P0 LDG.E R9, desc[UR4][R4.64+-0x8] ;  /* 0xfffff80404090981 */ /* 0x001ea2000c1e1900 */
[----:B------:R-:W-:-:S04]  /*1220*/  LEA R2, P1, R13, R2, 0x2 ;  /* 0x000000020d027211 */ /* 0x000fc800078210ff */
[----:B------:R-:W-:Y:S02]  /*1230*/  LEA.HI.X R3, R13, R3, R11, 0x2, P1 ;  /* 0x000000030d037211 */ /* 0x000fe400008f140b */
[----:B------:R-:W-:-:S05]  /*1240*/  IADD3 R2, P1, PT, R2, 0x8, RZ ;  /* 0x0000000802027810 */ /* 0x000fca0007f3e0ff */
        /* <DEDUP_REMOVED lines=10> */
[C---:B0-----:R-:W-:Y:S01]  /*12f0*/  IMAD.X R9, R10.reuse, 0x1, ~R15, P3 ;  /* 0x000000010a097824 */ /* 0x041fe200018e0e0f */
[----:B------:R-:W-:Y:S01]  /*1300*/  ISETP.GT.U32.AND.EX P2, PT, R10, R15, PT, P2 ;  /* 0x0000000f0a00720c */ /* 0x000fe20003f44120 */
[----:B--2---:R-:W-:Y:S04]  /*1310*/  @P0 STG.E desc[UR4][R2.64], R13 ;  /* 0x0000000d02000986 */ /* 0x004fe8000c101904 */
[----:B------:R0:W2:Y:S01]  /*1320*/  @P0 LDG.E R17, desc[UR4][R4.64+0x4] ;  /* 0x0000040404110981 */ /* 0x0000a2000c1e1900 */
[----:B------:R-:W-:Y:S01]  /*1330*/  ISETP.LE.U32.OR.EX P1, PT, R9, RZ, !P2, P1 ;  /* 0x000000ff0900720c */ /* 0x000fe20005723510 */
[----:B------:R-:W-:Y:S01]  /*1340*/  BSSY.RECONVERGENT B0, `(.L_x_16) ;  /* 0x000003c000007945 */ /* 0x000fe20003800200 */
[----:B------:R-:W-:-:S02]  /*1350*/  @P0 IADD3 R8, P4, PT, R4, 0x10, RZ ;  /* 0x0000001004080810 */ /* 0x000fc40007f9e0ff */
[----:B------:R-:W-:-:S03]  /*1360*/  @P0 IADD3 R6, P3, PT, R2, 0x10, RZ ;  /* 0x0000001002060810 */ /* 0x000fc60007f7e0ff */
[----:B-1----:R-:W-:Y:S02]  /*1370*/  @P0 IMAD.X R11, RZ, RZ, R5, P4 ;  /* 0x000000ffff0b0224 */ /* 0x002fe400020e0605 */
[----:B------:R-:W-:Y:S02]  /*1380*/  @P0 IMAD.X R9, RZ, RZ, R3, P3 ;  /* 0x000000ffff090224 */ /* 0x000fe400018e0603 */
[----:B0-----:R-:W-:Y:S02]  /*1390*/  @P0 IMAD.MOV.U32 R4, RZ, RZ, R8 ;  /* 0x000000ffff040224 */ /* 0x001fe400078e0008 */
[----:B------:R-:W-:Y:S01]  /*13a0*/  @P0 IMAD.MOV.U32 R5, RZ, RZ, R11 ;  /* 0x000000ffff050224 */ /* 0x000fe200078e000b */
[----:B--2---:R0:W-:Y:S02]  /*13b0*/  @P0 STG.E desc[UR4][R2.64+0x4], R17 ;  /* 0x0000041102000986 */ /* 0x0041e4000c101904 */
[----:B0-----:R-:W-:Y:S02]  /*13c0*/  @P0 IMAD.MOV.U32 R2, RZ, RZ, R6 ;  /* 0x000000ffff020224 */ /* 0x001fe400078e0006 */
[----:B------:R-:W-:Y:S01]  /*13d0*/  @P0 IMAD.MOV.U32 R3, RZ, RZ, R9 ;  /* 0x000000ffff030224 */ /* 0x000fe200078e0009 */
[----:B------:R-:W-:Y:S01]  /*13e0*/  PLOP3.LUT P0, PT, P0, PT, PT, 0x8, 0x80 ;  /* 0x000000000080781c */ /* 0x000fe2000070e170 */
[----:B------:R-:W-:-:S12]  /*13f0*/  @P1 BRA `(.L_x_17) ;  /* 0x0000000000c01947 */ /* 0x000fd80003800000 */
[----:B------:R-:W-:Y:S02]  /*1400*/  IADD3 R8, P1, PT, R0, -0xc, RZ ;  /* 0xfffffff400087810 */ /* 0x000fe40007f3e0ff */
[----:B------:R-:W-:Y:S02]  /*1410*/  PLOP3.LUT P0, PT, PT, PT, PT, 0x8, 0x80 ;  /* 0x000000000080781c */ /* 0x000fe40003f0e170 */
[----:B------:R-:W-:-:S11]  /*1420*/  IADD3.X R6, PT, PT, R10, -0x1, RZ, P1, !PT ;  /* 0xffffffff0a067810 */ /* 0x000fd60000ffe4ff */
.L_x_18:
        /* <DEDUP_REMOVED lines=21> */
[----:B----4-:R-:W-:Y:S04]  /*1580*/  STG.E desc[UR4][R2.64+0x20], R19 ;  /* 0x0000201302007986 */ /* 0x010fe8000c101904 */
[----:B-----5:R-:W4:Y:S04]  /*1590*/  LDG.E R21, desc[UR4][R4.64+0x24] ;  /* 0x0000240404157981 */ /* 0x020f28000c1e1900 */
[----:B----4-:R-:W-:Y:S04]  /*15a0*/  STG.E desc[UR4][R2.64+0x24], R21 ;  /* 0x0000241502007986 */ /* 0x010fe8000c101904 */
[----:B0-----:R-:W4:Y:S04]  /*15b0*/  LDG.E R9, desc[UR4][R4.64+0x28] ;  /* 0x0000280404097981 */ /* 0x001f28000c1e1900 */
[----:B----4-:R0:W-:Y:S04]  /*15c0*/  STG.E desc[UR4][R2.64+0x28], R9 ;  /* 0x0000280902007986 */ /* 0x0101e8000c101904 */
[----:B-1----:R-:W4:Y:S04]  /*15d0*/  LDG.E R11, desc[UR4][R4.64+0x2c] ;  /* 0x00002c04040b7981 */ /* 0x002f28000c1e1900 */
[----:B----4-:R1:W-:Y:S04]  /*15e0*/  STG.E desc[UR4][R2.64+0x2c], R11 ;  /* 0x00002c0b02007986 */ /* 0x0103e8000c101904 */
[----:B--2---:R-:W2:Y:S01]  /*15f0*/  LDG.E R13, desc[UR4][R4.64+0x30] ;  /* 0x00003004040d7981 */ /* 0x004ea2000c1e1900 */
[----:B------:R-:W-:-:S05]  /*1600*/  IADD3 R7, P1, PT, R7, 0x10, RZ ;  /* 0x0000001007077810 */ /* 0x000fca0007f3e0ff */
[----:B------:R-:W-:Y:S01]  /*1610*/  IMAD.X R15, RZ, RZ, R15, P1 ;  /* 0x000000ffff0f7224 */ /* 0x000fe200008e060f */
[----:B------:R-:W-:-:S04]  /*1620*/  ISETP.GE.U32.AND P1, PT, R7, R8, PT ;  /* 0x000000080700720c */ /* 0x000fc80003f26070 */
[----:B------:R-:W-:Y:S01]  /*1630*/  ISETP.GE.U32.AND.EX P1, PT, R15, R6, PT, P1 ;  /* 0x000000060f00720c */ /* 0x000fe20003f26110 */
[----:B--2---:R-:W-:Y:S04]  /*1640*/  STG.E desc[UR4][R2.64+0x30], R13 ;  /* 0x0000300d02007986 */ /* 0x004fe8000c101904 */
[----:B---3--:R2:W3:Y:S01]  /*1650*/  LDG.E R17, desc[UR4][R4.64+0x34] ;  /* 0x0000340404117981 */ /* 0x0084e2000c1e1900 */
[----:B------:R-:W-:Y:S02]  /*1660*/  IADD3 R14, P2, PT, R4, 0x40, RZ ;  /* 0x00000040040e7810 */ /* 0x000fe40007f5e0ff */
[----:B0-----:R-:W-:-:S03]  /*1670*/  IADD3 R9, P3, PT, R2, 0x40, RZ ;  /* 0x0000004002097810 */ /* 0x001fc60007f7e0ff */
[----:B-1----:R-:W-:Y:S02]  /*1680*/  IMAD.X R11, RZ, RZ, R5, P2 ;  /* 0x000000ffff0b7224 */ /* 0x002fe400010e0605 */
[----:B------:R-:W-:Y:S02]  /*1690*/  IMAD.X R12, RZ, RZ, R3, P3 ;  /* 0x000000ffff0c7224 */ /* 0x000fe400018e0603 */
[----:B--2---:R-:W-:Y:S02]  /*16a0*/  IMAD.MOV.U32 R4, RZ, RZ, R14 ;  /* 0x000000ffff047224 */ /* 0x004fe400078e000e */
[----:B------:R-:W-:Y:S01]  /*16b0*/  IMAD.MOV.U32 R5, RZ, RZ, R11 ;  /* 0x000000ffff057224 */ /* 0x000fe200078e000b */
[----:B---3--:R0:W-:Y:S02]  /*16c0*/  STG.E desc[UR4][R2.64+0x34], R17 ;  /* 0x0000341102007986 */ /* 0x0081e4000c101904 */
[----:B0-----:R-:W-:Y:S02]  /*16d0*/  IMAD.MOV.U32 R2, RZ, RZ, R9 ;  /* 0x000000ffff027224 */ /* 0x001fe400078e0009 */
[----:B------:R-:W-:Y:S01]  /*16e0*/  IMAD.MOV.U32 R3, RZ, RZ, R12 ;  /* 0x000000ffff037224 */ /* 0x000fe200078e000c */
[----:B------:R-:W-:Y:S06]  /*16f0*/  @!P1 BRA `(.L_x_18) ;  /* 0xfffffffc004c9947 */ /* 0x000fec000383ffff */
.L_x_17:
[----:B------:R-:W-:Y:S05]  /*1700*/  BSYNC.RECONVERGENT B0 ;  /* 0x0000000000007941 */ /* 0x000fea0003800200 */
.L_x_16:
        /* <DEDUP_REMOVED lines=11> */
[----:B--2---:R1:W-:Y:S04]  /*17c0*/  STG.E desc[UR4][R2.64+-0x4], R11 ;  /* 0xfffffc0b02007986 */ /* 0x0043e8000c101904 */
[----:B------:R-:W2:Y:S04]  /*17d0*/  LDG.E R13, desc[UR4][R4.64] ;  /* 0x00000004040d7981 */ /* 0x000ea8000c1e1900 */
[----:B--2---:R-:W-:Y:S04]  /*17e0*/  STG.E desc[UR4][R2.64], R13 ;  /* 0x0000000d02007986 */ /* 0x004fe8000c101904 */
[----:B------:R-:W2:Y:S04]  /*17f0*/  LDG.E R17, desc[UR4][R4.64+0x4] ;  /* 0x0000040404117981 */ /* 0x000ea8000c1e1900 */
[----:B--2---:R2:W-:Y:S04]  /*1800*/  STG.E desc[UR4][R2.64+0x4], R17 ;  /* 0x0000041102007986 */ /* 0x0045e8000c101904 */
[----:B------:R-:W3:Y:S04]  /*1810*/  LDG.E R19, desc[UR4][R4.64+0x8] ;  /* 0x0000080404137981 */ /* 0x000ee8000c1e1900 */
[----:B---3--:R-:W-:Y:S04]  /*1820*/  STG.E desc[UR4][R2.64+0x8], R19 ;  /* 0x0000081302007986 */ /* 0x008fe8000c101904 */
[----:B------:R-:W3:Y:S04]  /*1830*/  LDG.E R21, desc[UR4][R4.64+0xc] ;  /* 0x00000c0404157981 */ /* 0x000ee8000c1e1900 */
[----:B---3--:R-:W-:Y:S04]  /*1840*/  STG.E desc[UR4][R2.64+0xc], R21 ;  /* 0x00000c1502007986 */ /* 0x008fe8000c101904 */
[----:B0-----:R-:W3:Y:S01]  /*1850*/  LDG.E R9, desc[UR4][R4.64+0x10] ;  /* 0x0000100404097981 */ /* 0x001ee2000c1e1900 */
[----:B------:R-:W-:-:S02]  /*1860*/  IADD3 R8, P2, PT, R4, 0x20, RZ ;  /* 0x0000002004087810 */ /* 0x000fc40007f5e0ff */
[----:B------:R-:W-:Y:S01]  /*1870*/  IADD3 R6, P3, PT, R2, 0x20, RZ ;  /* 0x0000002002067810 */ /* 0x000fe20007f7e0ff */
[----:B---3--:R-:W-:Y:S04]  /*1880*/  STG.E desc[UR4][R2.64+0x10], R9 ;  /* 0x0000100902007986 */ /* 0x008fe8000c101904 */
[----:B-1----:R0:W3:Y:S01]  /*1890*/  LDG.E R11, desc[UR4][R4.64+0x14] ;  /* 0x00001404040b7981 */ /* 0x0020e2000c1e1900 */
[----:B------:R-:W-:Y:S01]  /*18a0*/  IADD3 R7, P1, PT, R7, 0x8, RZ ;  /* 0x0000000807077810 */ /* 0x000fe20007f3e0ff */
[----:B--2---:R-:W-:Y:S01]  /*18b0*/  IMAD.X R17, RZ, RZ, R5, P2 ;  /* 0x000000ffff117224 */ /* 0x004fe200010e0605 */
[----:B------:R-:W-:Y:S01]  /*18c0*/  PLOP3.LUT P0, PT, PT, PT, PT, 0x8, 0x80 ;  /* 0x000000000080781c */ /* 0x000fe20003f0e170 */
[----:B------:R-:W-:Y:S02]  /*18d0*/  IMAD.X R13, RZ, RZ, R3, P3 ;  /* 0x000000ffff0d7224 */ /* 0x000fe400018e0603 */
[----:B------:R-:W-:-:S02]  /*18e0*/  IMAD.X R15, RZ, RZ, R15, P1 ;  /* 0x000000ffff0f7224 */ /* 0x000fc400008e060f */
[----:B0-----:R-:W-:Y:S02]  /*18f0*/  IMAD.MOV.U32 R4, RZ, RZ, R8 ;  /* 0x000000ffff047224 */ /* 0x001fe400078e0008 */
[----:B------:R-:W-:Y:S01]  /*1900*/  IMAD.MOV.U32 R5, RZ, RZ, R17 ;  /* 0x000000ffff057224 */ /* 0x000fe200078e0011 */
[----:B---3--:R0:W-:Y:S02]  /*1910*/  STG.E desc[UR4][R2.64+0x14], R11 ;  /* 0x0000140b02007986 */ /* 0x0081e4000c101904 */
[----:B0-----:R-:W-:Y:S02]  /*1920*/  IMAD.MOV.U32 R2, RZ, RZ, R6 ;  /* 0x000000ffff027224 */ /* 0x001fe400078e0006 */
[----:B------:R-:W-:-:S07]  /*1930*/  IMAD.MOV.U32 R3, RZ, RZ, R13 ;  /* 0x000000ffff037224 */ /* 0x000fce00078e000d */
.L_x_20:
[----:B------:R-:W-:Y:S05]  /*1940*/  BSYNC.RECONVERGENT B0 ;  /* 0x0000000000007941 */ /* 0x000fea0003800200 */
.L_x_19:
[----:B------:R-:W-:-:S04]  /*1950*/  ISETP.LT.U32.AND P1, PT, R7, R0, PT ;  /* 0x000000000700720c */ /* 0x000fc80003f21070 */
[----:B------:R-:W-:-:S13]  /*1960*/  ISETP.LT.U32.OR.EX P0, PT, R15, R10, P0, P1 ;  /* 0x0000000a0f00720c */ /* 0x000fda0000701510 */
[----:B------:R-:W-:Y:S05]  /*1970*/  @!P0 EXIT ;  /* 0x000000000000894d */ /* 0x000fea0003800000 */
[----:B------:R-:W2:Y:S04]  /*1980*/  LDG.E R7, desc[UR4][R4.64+-0x8] ;  /* 0xfffff80404077981 */ /* 0x000ea8000c1e1900 */
[----:B--2---:R-:W-:Y:S04]  /*1990*/  STG.E desc[UR4][R2.64+-0x8], R7 ;  /* 0xfffff80702007986 */ /* 0x004fe8000c101904 */
[----:B------:R-:W2:Y:S04]  /*19a0*/  LDG.E R9, desc[UR4][R4.64+-0x4] ;  /* 0xfffffc0404097981 */ /* 0x000ea8000c1e1900 */
[----:B--2---:R-:W-:Y:S04]  /*19b0*/  STG.E desc[UR4][R2.64+-0x4], R9 ;  /* 0xfffffc0902007986 */ /* 0x004fe8000c101904 */
[----:B------:R-:W2:Y:S04]  /*19c0*/  LDG.E R11, desc[UR4][R4.64] ;  /* 0x00000004040b7981 */ /* 0x000ea8000c1e1900 */
[----:B--2---:R-:W-:Y:S04]  /*19d0*/  STG.E desc[UR4][R2.64], R11 ;  /* 0x0000000b02007986 */ /* 0x004fe8000c101904 */
[----:B------:R-:W2:Y:S04]  /*19e0*/  LDG.E R13, desc[UR4][R4.64+0x4] ;  /* 0x00000404040d7981 */ /* 0x000ea8000c1e1900 */
[----:B--2---:R-:W-:Y:S01]  /*19f0*/  STG.E desc[UR4][R2.64+0x4], R13 ;  /* 0x0000040d02007986 */ /* 0x004fe2000c101904 */
[----:B------:R-:W-:Y:S05]  /*1a00*/  EXIT ;  /* 0x000000000000794d */ /* 0x000fea0003800000 */
.L_x_21:
[----:B------:R-:W-:-:S00]  /*1a10*/  BRA `(.L_x_21) ;  /* 0xfffffffc00fc7947 */ /* 0x000fc0000383ffff */
[----:B------:R-:W-:-:S00]  /*1a20*/  NOP ;  /* 0x0000000000007918 */ /* 0x000fc00000000000 */
        /* <DEDUP_REMOVED lines=13> */
.L_x_22:


//--------------------- .nv.shared.reserved.0     --------------------------
	.section	.nv.shared.reserved.0,"aw",@nobits
	.weak		__nv_reservedSMEM_offset_0_alias
	.size		__nv_reservedSMEM_offset_0_alias, 0, 64
	.other		__nv_reservedSMEM_offset_0_alias,@"STO_CUDA_RESERVED_SHARED STV_DEFAULT"
__nv_reservedSMEM_offset_0_alias:
	.zero		0
	.zero		64


//--------------------- .nv.constant0._Z12device_mergeP16merge_sort_ctx_t --------------------------
	.section	.nv.constant0._Z12device_mergeP16merge_sort_ctx_t,"a",@progbits
	.sectionflags	@""
	.align	4
.nv.constant0._Z12device_mergeP16merge_sort_ctx_t:
	.zero		904


//--------------------- SYMBOLS --------------------------

	.type		.nv.reservedSmem.offset0,@object
	.size		.nv.reservedSmem.offset0,0x4
